//
// Generated by NVIDIA NVVM Compiler
//
// Compiler Build ID: CL-36424714
// Cuda compilation tools, release 13.0, V13.0.88
// Based on NVVM 20.0.0
//

.version 9.0
.target sm_100
.address_size 64

	// .globl	_Z8adj_diffPfS_i
// _ZZ8adj_diffPfS_iE6s_data has been demoted

.visible .entry _Z8adj_diffPfS_i(
	.param .u64 .ptr .align 1 _Z8adj_diffPfS_i_param_0,
	.param .u64 .ptr .align 1 _Z8adj_diffPfS_i_param_1,
	.param .u32 _Z8adj_diffPfS_i_param_2
)
{
	.reg .pred 	%p<6>;
	.reg .b32 	%r<15>;
	.reg .b32 	%f<6>;
	.reg .b64 	%rd<11>;
	// demoted variable
	.shared .align 4 .b8 _ZZ8adj_diffPfS_iE6s_data[32];
	ld.param.u64 	%rd3, [_Z8adj_diffPfS_i_param_0];
	ld.param.u64 	%rd4, [_Z8adj_diffPfS_i_param_1];
	ld.param.u32 	%r4, [_Z8adj_diffPfS_i_param_2];
	cvta.to.global.u64 	%rd1, %rd3;
	cvta.to.global.u64 	%rd5, %rd4;
	mov.u32 	%r1, %tid.x;
	mov.u32 	%r5, %ntid.x;
	mov.u32 	%r6, %ctaid.x;
	mad.lo.s32 	%r2, %r5, %r6, %r1;
	setp.ge.u32 	%p1, %r2, %r4;
	mul.wide.u32 	%rd6, %r2, 4;
	add.s64 	%rd2, %rd5, %rd6;
	shl.b32 	%r7, %r1, 2;
	mov.u32 	%r8, _ZZ8adj_diffPfS_iE6s_data;
	add.s32 	%r3, %r8, %r7;
	@%p1 bra 	$L__BB0_2;
	ld.global.f32 	%f1, [%rd2];
	cvt.rzi.s32.f32 	%r9, %f1;
	st.shared.u32 	[%r3], %r9;
$L__BB0_2:
	bar.sync 	0;
	setp.gt.u32 	%p2, %r1, 6;
	@%p2 bra 	$L__BB0_4;
	ld.shared.u32 	%r12, [%r3+4];
	ld.shared.u32 	%r13, [%r3];
	sub.s32 	%r14, %r12, %r13;
	cvt.rn.f32.s32 	%f5, %r14;
	add.s64 	%rd10, %rd1, %rd6;
	st.global.f32 	[%rd10], %f5;
	bra.uni 	$L__BB0_6;
$L__BB0_4:
	setp.eq.s32 	%p3, %r2, 0;
	add.s32 	%r10, %r4, -1;
	setp.ge.u32 	%p4, %r2, %r10;
	or.pred  	%p5, %p3, %p4;
	@%p5 bra 	$L__BB0_6;
	ld.global.f32 	%f2, [%rd2+4];
	ld.shared.u32 	%r11, [%r3];
	cvt.rn.f32.s32 	%f3, %r11;
	sub.f32 	%f4, %f2, %f3;
	add.s64 	%rd8, %rd1, %rd6;
	st.global.f32 	[%rd8], %f4;
$L__BB0_6:
	ret;

}


// ===== COMPILED SASS (sm_100) =====

	.target	sm_100

	.elftype	@"ET_EXEC"


//--------------------- .note.nv.tkinfo           --------------------------
	.section	.note.nv.tkinfo,"",@"SHT_NOTE"
	.sectionflags	@"SHF_NOTE_NV_TKINFO"
	.tkinfo
        /*0018*/ 	.word	0x00000002
        /*0030*/ 	.string	""
        /*0030*/ 	.string	"ptxas"
        /*0030*/ 	.string	"Cuda compilation tools, release 13.0, V13.0.88"
        /*0030*/ 	.string	"Build cuda_13.0.r13.0/compiler.36424714_0"
        /*0030*/ 	.string	"-arch sm_100 -m 64 "



//--------------------- .note.nv.cuinfo           --------------------------
	.section	.note.nv.cuinfo,"",@"SHT_NOTE"
	.sectionflags	@"SHF_NOTE_NV_CUINFO"
        /*0018*/ 	.short	0x0002
        /*001a*/ 	.short	0x0064
        /*001c*/ 	.short	0x0082
	.zero		2


//--------------------- .nv.info                  --------------------------
	.section	.nv.info,"",@"SHT_CUDA_INFO"
	.align	4


	//----- nvinfo : EIATTR_REGCOUNT
	.align		4
        /*0000*/ 	.byte	0x04, 0x2f
        /*0002*/ 	.short	(.L_1 - .L_0)
	.align		4
.L_0:
        /*0004*/ 	.word	index@(_Z8adj_diffPfS_i)
        /*0008*/ 	.word	0x0000000e


	//----- nvinfo : EIATTR_FRAME_SIZE
	.align		4
.L_1:
        /*000c*/ 	.byte	0x04, 0x11
        /*000e*/ 	.short	(.L_3 - .L_2)
	.align		4
.L_2:
        /*0010*/ 	.word	index@(_Z8adj_diffPfS_i)
        /*0014*/ 	.word	0x00000000


	//----- nvinfo : EIATTR_MIN_STACK_SIZE
	.align		4
.L_3:
        /*0018*/ 	.byte	0x04, 0x12
        /*001a*/ 	.short	(.L_5 - .L_4)
	.align		4
.L_4:
        /*001c*/ 	.word	index@(_Z8adj_diffPfS_i)
        /*0020*/ 	.word	0x00000000
.L_5:


//--------------------- .nv.compat                --------------------------
	.section	.nv.compat,"",@"SHT_CUDA_COMPAT_INFO"
	.align	4
        /*0000*/ 	.byte	0x02, 0x09, 0x00, 0x00, 0x02, 0x02, 0x01, 0x00, 0x02, 0x05, 0x05, 0x00, 0x03, 0x07, 0x01, 0x01
        /*0010*/ 	.byte	0x02, 0x03, 0x00, 0x00, 0x02, 0x06, 0x01, 0x00, 0x04, 0x0b, 0x08, 0x00, 0x09, 0x00, 0x00, 0x00
        /*0020*/ 	.byte	0x00, 0x00, 0x00, 0x00


//--------------------- .nv.info._Z8adj_diffPfS_i --------------------------
	.section	.nv.info._Z8adj_diffPfS_i,"",@"SHT_CUDA_INFO"
	.sectionflags	@""
	.align	4


	//----- nvinfo : EIATTR_CUDA_API_VERSION
	.align		4
        /*0000*/ 	.byte	0x04, 0x37
        /*0002*/ 	.short	(.L_7 - .L_6)
.L_6:
        /*0004*/ 	.word	0x00000082


	//----- nvinfo : EIATTR_KPARAM_INFO
	.align		4
.L_7:
        /*0008*/ 	.byte	0x04, 0x17
        /*000a*/ 	.short	(.L_9 - .L_8)
.L_8:
        /*000c*/ 	.word	0x00000000
        /*0010*/ 	.short	0x0002
        /*0012*/ 	.short	0x0010
        /*0014*/ 	.byte	0x00, 0xf0, 0x11, 0x00


	//----- nvinfo : EIATTR_KPARAM_INFO
	.align		4
.L_9:
        /*0018*/ 	.byte	0x04, 0x17
        /*001a*/ 	.short	(.L_11 - .L_10)
.L_10:
        /*001c*/ 	.word	0x00000000
        /*0020*/ 	.short	0x0001
        /*0022*/ 	.short	0x0008
        /*0024*/ 	.byte	0x00, 0xf5, 0x21, 0x00


	//----- nvinfo : EIATTR_KPARAM_INFO
	.align		4
.L_11:
        /*0028*/ 	.byte	0x04, 0x17
        /*002a*/ 	.short	(.L_13 - .L_12)
.L_12:
        /*002c*/ 	.word	0x00000000
        /*0030*/ 	.short	0x0000
        /*0032*/ 	.short	0x0000
        /*0034*/ 	.byte	0x00, 0xf5, 0x21, 0x00


	//----- nvinfo : EIATTR_SPARSE_MMA_MASK
	.align		4
.L_13:
        /*0038*/ 	.byte	0x03, 0x50
        /*003a*/ 	.short	0x0000


	//----- nvinfo : EIATTR_MAXREG_COUNT
	.align		4
        /*003c*/ 	.byte	0x03, 0x1b
        /*003e*/ 	.short	0x00ff


	//----- nvinfo : EIATTR_NUM_BARRIERS
	.align		4
        /*0040*/ 	.byte	0x02, 0x4c
        /*0042*/ 	.byte	0x01
	.zero		1


	//----- nvinfo : EIATTR_MERCURY_ISA_VERSION
	.align		4
        /*0044*/ 	.byte	0x03, 0x5f
        /*0046*/ 	.short	0x0101


	//----- nvinfo : EIATTR_VRC_CTA_INIT_COUNT
	.align		4
        /*0048*/ 	.byte	0x02, 0x4a
	.zero		1
	.zero		1


	//----- nvinfo : EIATTR_EXIT_INSTR_OFFSETS
	.align		4
        /*004c*/ 	.byte	0x04, 0x1c
        /*004e*/ 	.short	(.L_15 - .L_14)


	//   ....[0]....
.L_14:
        /*0050*/ 	.word	0x000001a0


	//   ....[1]....
        /*0054*/ 	.word	0x000001e0


	//   ....[2]....
        /*0058*/ 	.word	0x00000260


	//----- nvinfo : EIATTR_CBANK_PARAM_SIZE
	.align		4
.L_15:
        /*005c*/ 	.byte	0x03, 0x19
        /*005e*/ 	.short	0x0014


	//----- nvinfo : EIATTR_PARAM_CBANK
	.align		4
        /*0060*/ 	.byte	0x04, 0x0a
        /*0062*/ 	.short	(.L_17 - .L_16)
	.align		4
.L_16:
        /*0064*/ 	.word	index@(.nv.constant0._Z8adj_diffPfS_i)
        /*0068*/ 	.short	0x0380
        /*006a*/ 	.short	0x0014


	//----- nvinfo : EIATTR_SW_WAR
	.align		4
.L_17:
        /*006c*/ 	.byte	0x04, 0x36
        /*006e*/ 	.short	(.L_19 - .L_18)
.L_18:
        /*0070*/ 	.word	0x00000008
.L_19:


//--------------------- .nv.callgraph             --------------------------
	.section	.nv.callgraph,"",@"SHT_CUDA_CALLGRAPH"
	.align	4
	.sectionentsize	8
	.align		4
        /*0000*/ 	.word	0x00000000
	.align		4
        /*0004*/ 	.word	0xffffffff
	.align		4
        /*0008*/ 	.word	0x00000000
	.align		4
        /*000c*/ 	.word	0xfffffffe
	.align		4
        /*0010*/ 	.word	0x00000000
	.align		4
        /*0014*/ 	.word	0xfffffffd
	.align		4
        /*0018*/ 	.word	0x00000000
	.align		4
        /*001c*/ 	.word	0xfffffffc


//--------------------- .text._Z8adj_diffPfS_i    --------------------------
	.section	.text._Z8adj_diffPfS_i,"ax",@progbits
	.align	128
        .global         _Z8adj_diffPfS_i
        .type           _Z8adj_diffPfS_i,@function
        .size           _Z8adj_diffPfS_i,(.L_x_1 - _Z8adj_diffPfS_i)
        .other          _Z8adj_diffPfS_i,@"STO_CUDA_ENTRY STV_DEFAULT"
_Z8adj_diffPfS_i:
.text._Z8adj_diffPfS_i:
[----:B------:R-:W-:Y:S01]  /*0000*/  LDC R1, c[0x0][0x37c] ;  /* 0x0000df00ff017b82 */ /* 0x000fe20000000800 */
[----:B------:R-:W0:Y:S01]  /*0010*/  S2R R0, SR_TID.X ;  /* 0x0000000000007919 */ /* 0x000e220000002100 */
[----:B------:R-:W0:Y:S06]  /*0020*/  LDCU UR4, c[0x0][0x360] ;  /* 0x00006c00ff0477ac */ /* 0x000e2c0008000800 */
[----:B------:R-:W1:Y:S01]  /*0030*/  LDC.64 R2, c[0x0][0x388] ;  /* 0x0000e200ff027b82 */ /* 0x000e620000000a00 */
[----:B------:R-:W0:Y:S01]  /*0040*/  S2R R7, SR_CTAID.X ;  /* 0x0000000000077919 */ /* 0x000e220000002500 */
[----:B------:R-:W2:Y:S01]  /*0050*/  LDCU UR8, c[0x0][0x390] ;  /* 0x00007200ff0877ac */ /* 0x000ea20008000800 */
[----:B------:R-:W3:Y:S01]  /*0060*/  LDCU.64 UR6, c[0x0][0x358] ;  /* 0x00006b00ff0677ac */ /* 0x000ee20008000a00 */
[----:B0-----:R-:W-:-:S04]  /*0070*/  IMAD R7, R7, UR4, R0 ;  /* 0x0000000407077c24 */ /* 0x001fc8000f8e0200 */
[C---:B-1----:R-:W-:Y:S01]  /*0080*/  IMAD.WIDE.U32 R2, R7.reuse, 0x4, R2 ;  /* 0x0000000407027825 */ /* 0x042fe200078e0002 */
[----:B--2---:R-:W-:-:S13]  /*0090*/  ISETP.GE.U32.AND P0, PT, R7, UR8, PT ;  /* 0x0000000807007c0c */ /* 0x004fda000bf06070 */
[----:B---3--:R-:W2:Y:S01]  /*00a0*/  @!P0 LDG.E R6, desc[UR6][R2.64] ;  /* 0x0000000602068981 */ /* 0x008ea2000c1e1900 */
[----:B------:R-:W0:Y:S01]  /*00b0*/  S2UR UR5, SR_CgaCtaId ;  /* 0x00000000000579c3 */ /* 0x000e220000008800 */
[----:B------:R-:W-:Y:S01]  /*00c0*/  UMOV UR4, 0x400 ;  /* 0x0000040000047882 */ /* 0x000fe20000000000 */
[----:B------:R-:W-:-:S13]  /*00d0*/  ISETP.GT.U32.AND P1, PT, R0, 0x6, PT ;  /* 0x000000060000780c */ /* 0x000fda0003f24070 */
[----:B------:R-:W1:Y:S01]  /*00e0*/  @!P1 LDC.64 R4, c[0x0][0x380] ;  /* 0x0000e000ff049b82 */ /* 0x000e620000000a00 */
[----:B0-----:R-:W-:-:S06]  /*00f0*/  ULEA UR4, UR5, UR4, 0x18 ;  /* 0x0000000405047291 */ /* 0x001fcc000f8ec0ff */
[----:B------:R-:W-:Y:S01]  /*0100*/  LEA R0, R0, UR4, 0x2 ;  /* 0x0000000400007c11 */ /* 0x000fe2000f8e10ff */
[----:B-1----:R-:W-:Y:S01]  /*0110*/  @!P1 IMAD.WIDE.U32 R4, R7, 0x4, R4 ;  /* 0x0000000407049825 */ /* 0x002fe200078e0004 */
[----:B--2---:R-:W0:Y:S03]  /*0120*/  @!P0 F2I.TRUNC.NTZ R9, R6 ;  /* 0x0000000600098305 */ /* 0x004e26000020f100 */
[----:B0-----:R-:W-:Y:S01]  /*0130*/  @!P0 STS [R0], R9 ;  /* 0x0000000900008388 */ /* 0x001fe20000000800 */
[----:B------:R-:W-:Y:S06]  /*0140*/  BAR.SYNC.DEFER_BLOCKING 0x0 ;  /* 0x0000000000007b1d */ /* 0x000fec0000010000 */
[----:B------:R-:W-:Y:S04]  /*0150*/  @!P1 LDS R8, [R0+0x4] ;  /* 0x0000040000089984 */ /* 0x000fe80000000800 */
[----:B------:R-:W0:Y:S02]  /*0160*/  @!P1 LDS R11, [R0] ;  /* 0x00000000000b9984 */ /* 0x000e240000000800 */
[----:B0-----:R-:W-:-:S05]  /*0170*/  @!P1 IMAD.IADD R8, R8, 0x1, -R11 ;  /* 0x0000000108089824 */ /* 0x001fca00078e0a0b */
[----:B------:R-:W-:-:S05]  /*0180*/  @!P1 I2FP.F32.S32 R11, R8 ;  /* 0x00000008000b9245 */ /* 0x000fca0000201400 */
[----:B------:R0:W-:Y:S01]  /*0190*/  @!P1 STG.E desc[UR6][R4.64], R11 ;  /* 0x0000000b04009986 */ /* 0x0001e2000c101906 */
[----:B------:R-:W-:Y:S05]  /*01a0*/  @!P1 EXIT ;  /* 0x000000000000994d */ /* 0x000fea0003800000 */
[----:B------:R-:W-:-:S06]  /*01b0*/  UIADD3 UR4, UPT, UPT, UR8, -0x1, URZ ;  /* 0xffffffff08047890 */ /* 0x000fcc000fffe0ff */
[----:B------:R-:W-:-:S04]  /*01c0*/  ISETP.GE.U32.AND P0, PT, R7, UR4, PT ;  /* 0x0000000407007c0c */ /* 0x000fc8000bf06070 */
[----:B------:R-:W-:-:S13]  /*01d0*/  ISETP.EQ.OR P0, PT, R7, RZ, P0 ;  /* 0x000000ff0700720c */ /* 0x000fda0000702670 */
[----:B------:R-:W-:Y:S05]  /*01e0*/  @P0 EXIT ;  /* 0x000000000000094d */ /* 0x000fea0003800000 */
[----:B------:R-:W2:Y:S01]  /*01f0*/  LDG.E R2, desc[UR6][R2.64+0x4] ;  /* 0x0000040602027981 */ /* 0x000ea2000c1e1900 */
[----:B0-----:R-:W0:Y:S03]  /*0200*/  LDC.64 R4, c[0x0][0x380] ;  /* 0x0000e000ff047b82 */ /* 0x001e260000000a00 */
[----:B------:R-:W1:Y:S01]  /*0210*/  LDS R9, [R0] ;  /* 0x0000000000097984 */ /* 0x000e620000000800 */
[----:B0-----:R-:W-:Y:S01]  /*0220*/  IMAD.WIDE.U32 R4, R7, 0x4, R4 ;  /* 0x0000000407047825 */ /* 0x001fe200078e0004 */
[----:B-1----:R-:W-:-:S05]  /*0230*/  I2FP.F32.S32 R9, R9 ;  /* 0x0000000900097245 */ /* 0x002fca0000201400 */
[----:B--2---:R-:W-:-:S05]  /*0240*/  FADD R9, R2, -R9 ;  /* 0x8000000902097221 */ /* 0x004fca0000000000 */
[----:B------:R-:W-:Y:S01]  /*0250*/  STG.E desc[UR6][R4.64], R9 ;  /* 0x0000000904007986 */ /* 0x000fe2000c101906 */
[----:B------:R-:W-:Y:S05]  /*0260*/  EXIT ;  /* 0x000000000000794d */ /* 0x000fea0003800000 */
.L_x_0:
[----:B------:R-:W-:-:S00]  /*0270*/  BRA `(.L_x_0) ;  /* 0xfffffffc00fc7947 */ /* 0x000fc0000383ffff */
[----:B------:R-:W-:-:S00]  /*0280*/  NOP ;  /* 0x0000000000007918 */ /* 0x000fc00000000000 */
[----:B------:R-:W-:-:S00]  /*0290*/  NOP ;  /* 0x0000000000007918 */ /* 0x000fc00000000000 */
[----:B------:R-:W-:-:S00]  /*02a0*/  NOP ;  /* 0x0000000000007918 */ /* 0x000fc00000000000 */
[----:B------:R-:W-:-:S00]  /*02b0*/  NOP ;  /* 0x0000000000007918 */ /* 0x000fc00000000000 */
[----:B------:R-:W-:-:S00]  /*02c0*/  NOP ;  /* 0x0000000000007918 */ /* 0x000fc00000000000 */
[----:B------:R-:W-:-:S00]  /*02d0*/  NOP ;  /* 0x0000000000007918 */ /* 0x000fc00000000000 */
[----:B------:R-:W-:-:S00]  /*02e0*/  NOP ;  /* 0x0000000000007918 */ /* 0x000fc00000000000 */
[----:B------:R-:W-:-:S00]  /*02f0*/  NOP ;  /* 0x0000000000007918 */ /* 0x000fc00000000000 */
.L_x_1:


//--------------------- .nv.shared._Z8adj_diffPfS_i --------------------------
	.section	.nv.shared._Z8adj_diffPfS_i,"aw",@nobits
	.sectionflags	@""
	.align	4
.nv.shared._Z8adj_diffPfS_i:
	.zero		1056


//--------------------- .nv.shared.reserved.0     --------------------------
	.section	.nv.shared.reserved.0,"aw",@nobits
	.weak		__nv_reservedSMEM_offset_0_alias
	.size		__nv_reservedSMEM_offset_0_alias, 0, 64
	.other		__nv_reservedSMEM_offset_0_alias,@"STO_CUDA_RESERVED_SHARED STV_DEFAULT"
__nv_reservedSMEM_offset_0_alias:
	.zero		0
	.zero		64


//--------------------- .nv.constant0._Z8adj_diffPfS_i --------------------------
	.section	.nv.constant0._Z8adj_diffPfS_i,"a",@progbits
	.sectionflags	@""
	.align	4
.nv.constant0._Z8adj_diffPfS_i:
	.zero		916


//--------------------- SYMBOLS --------------------------

	.type		.nv.reservedSmem.offset0,@object
	.size		.nv.reservedSmem.offset0,0x4
	.type		.nv.reservedSmem.cap,@object
	.size		.nv.reservedSmem.cap,0x4
